	.headerflags	@"EF_CUDA_TEXMODE_UNIFIED EF_CUDA_64BIT_ADDRESS EF_CUDA_ACCELERATORS EF_CUDA_SM90 EF_CUDA_VIRTUAL_SM(EF_CUDA_SM90)"
	.elftype	@"ET_EXEC"


//--------------------- .nv.info                  --------------------------
	.section	.nv.info,"",@"SHT_CUDA_INFO"
	.align	4


	//----- nvinfo : EIATTR_REGCOUNT
	.align		4
        /*0000*/ 	.byte	0x04, 0x2f
        /*0002*/ 	.short	(.L_3 - .L_2)
	.align		4
.L_2:
        /*0004*/ 	.word	index@(triton_poi_fused__native_batch_norm_legit_no_training_relu_14)
        /*0008*/ 	.word	0x00000016


	//----- nvinfo : EIATTR_MIN_STACK_SIZE
	.align		4
.L_3:
        /*000c*/ 	.byte	0x04, 0x12
        /*000e*/ 	.short	(.L_5 - .L_4)
	.align		4
.L_4:
        /*0010*/ 	.word	index@(triton_poi_fused__native_batch_norm_legit_no_training_relu_14)
        /*0014*/ 	.word	0x00000000


	//----- nvinfo : EIATTR_FRAME_SIZE
	.align		4
.L_5:
        /*0018*/ 	.byte	0x04, 0x11
        /*001a*/ 	.short	(.L_7 - .L_6)
	.align		4
.L_6:
        /*001c*/ 	.word	index@(triton_poi_fused__native_batch_norm_legit_no_training_relu_14)
        /*0020*/ 	.word	0x00000000


	//----- nvinfo : EIATTR_MIN_STACK_SIZE
	.align		4
.L_7:
        /*0024*/ 	.byte	0x04, 0x12
        /*0026*/ 	.short	(.L_9 - .L_8)
	.align		4
.L_8:
        /*0028*/ 	.word	index@(triton_poi_fused__native_batch_norm_legit_no_training_relu_14)
        /*002c*/ 	.word	0x00000000
.L_9:


//--------------------- .nv.info.triton_poi_fused__native_batch_norm_legit_no_training_relu_14 --------------------------
	.section	.nv.info.triton_poi_fused__native_batch_norm_legit_no_training_relu_14,"",@"SHT_CUDA_INFO"
	.sectionflags	@""
	.align	4


	//----- nvinfo : EIATTR_CUDA_API_VERSION
	.align		4
        /*0000*/ 	.byte	0x04, 0x37
        /*0002*/ 	.short	(.L_11 - .L_10)
.L_10:
        /*0004*/ 	.word	0x0000007c


	//----- nvinfo : EIATTR_KPARAM_INFO
	.align		4
.L_11:
        /*0008*/ 	.byte	0x04, 0x17
        /*000a*/ 	.short	(.L_13 - .L_12)
.L_12:
        /*000c*/ 	.word	0x00000000
        /*0010*/ 	.short	0x0006
        /*0012*/ 	.short	0x0030
        /*0014*/ 	.byte	0x00, 0xf0, 0x11, 0x00


	//----- nvinfo : EIATTR_KPARAM_INFO
	.align		4
.L_13:
        /*0018*/ 	.byte	0x04, 0x17
        /*001a*/ 	.short	(.L_15 - .L_14)
.L_14:
        /*001c*/ 	.word	0x00000000
        /*0020*/ 	.short	0x0005
        /*0022*/ 	.short	0x0028
        /*0024*/ 	.byte	0x00, 0xf4, 0x21, 0x00


	//----- nvinfo : EIATTR_KPARAM_INFO
	.align		4
.L_15:
        /*0028*/ 	.byte	0x04, 0x17
        /*002a*/ 	.short	(.L_17 - .L_16)
.L_16:
        /*002c*/ 	.word	0x00000000
        /*0030*/ 	.short	0x0004
        /*0032*/ 	.short	0x0020
        /*0034*/ 	.byte	0x00, 0xf4, 0x21, 0x00


	//----- nvinfo : EIATTR_KPARAM_INFO
	.align		4
.L_17:
        /*0038*/ 	.byte	0x04, 0x17
        /*003a*/ 	.short	(.L_19 - .L_18)
.L_18:
        /*003c*/ 	.word	0x00000000
        /*0040*/ 	.short	0x0003
        /*0042*/ 	.short	0x0018
        /*0044*/ 	.byte	0x00, 0xf4, 0x21, 0x00


	//----- nvinfo : EIATTR_KPARAM_INFO
	.align		4
.L_19:
        /*0048*/ 	.byte	0x04, 0x17
        /*004a*/ 	.short	(.L_21 - .L_20)
.L_20:
        /*004c*/ 	.word	0x00000000
        /*0050*/ 	.short	0x0002
        /*0052*/ 	.short	0x0010
        /*0054*/ 	.byte	0x00, 0xf4, 0x21, 0x00


	//----- nvinfo : EIATTR_KPARAM_INFO
	.align		4
.L_21:
        /*0058*/ 	.byte	0x04, 0x17
        /*005a*/ 	.short	(.L_23 - .L_22)
.L_22:
        /*005c*/ 	.word	0x00000000
        /*0060*/ 	.short	0x0001
        /*0062*/ 	.short	0x0008
        /*0064*/ 	.byte	0x00, 0xf4, 0x21, 0x00


	//----- nvinfo : EIATTR_KPARAM_INFO
	.align		4
.L_23:
        /*0068*/ 	.byte	0x04, 0x17
        /*006a*/ 	.short	(.L_25 - .L_24)
.L_24:
        /*006c*/ 	.word	0x00000000
        /*0070*/ 	.short	0x0000
        /*0072*/ 	.short	0x0000
        /*0074*/ 	.byte	0x00, 0xf4, 0x21, 0x00


	//----- nvinfo : EIATTR_SPARSE_MMA_MASK
	.align		4
.L_25:
        /*0078*/ 	.byte	0x03, 0x50
        /*007a*/ 	.short	0x0000


	//----- nvinfo : EIATTR_MAXREG_COUNT
	.align		4
        /*007c*/ 	.byte	0x03, 0x1b
        /*007e*/ 	.short	0x00ff


	//----- nvinfo : EIATTR_EXIT_INSTR_OFFSETS
	.align		4
        /*0080*/ 	.byte	0x04, 0x1c
        /*0082*/ 	.short	(.L_27 - .L_26)


	//   ....[0]....
.L_26:
        /*0084*/ 	.word	0x00000420


	//   ....[1]....
        /*0088*/ 	.word	0x00000440


	//----- nvinfo : EIATTR_REQNTID
	.align		4
.L_27:
        /*008c*/ 	.byte	0x04, 0x10
        /*008e*/ 	.short	(.L_29 - .L_28)
.L_28:
        /*0090*/ 	.word	0x00000100
        /*0094*/ 	.word	0x00000001
        /*0098*/ 	.word	0x00000001


	//----- nvinfo : EIATTR_CBANK_PARAM_SIZE
	.align		4
.L_29:
        /*009c*/ 	.byte	0x03, 0x19
        /*009e*/ 	.short	0x0034


	//----- nvinfo : EIATTR_PARAM_CBANK
	.align		4
        /*00a0*/ 	.byte	0x04, 0x0a
        /*00a2*/ 	.short	(.L_31 - .L_30)
	.align		4
.L_30:
        /*00a4*/ 	.word	index@(.nv.constant0.triton_poi_fused__native_batch_norm_legit_no_training_relu_14)
        /*00a8*/ 	.short	0x0210
        /*00aa*/ 	.short	0x0034


	//----- nvinfo : EIATTR_SW_WAR
	.align		4
.L_31:
        /*00ac*/ 	.byte	0x04, 0x36
        /*00ae*/ 	.short	(.L_33 - .L_32)
.L_32:
        /*00b0*/ 	.word	0x00000008
.L_33:


//--------------------- .nv.callgraph             --------------------------
	.section	.nv.callgraph,"",@"SHT_CUDA_CALLGRAPH"
	.align	4
	.sectionentsize	8
	.align		4
        /*0000*/ 	.word	0x00000000
	.align		4
        /*0004*/ 	.word	0xffffffff
	.align		4
        /*0008*/ 	.word	0x00000000
	.align		4
        /*000c*/ 	.word	0xfffffffe
	.align		4
        /*0010*/ 	.word	0x00000000
	.align		4
        /*0014*/ 	.word	0xfffffffd
	.align		4
        /*0018*/ 	.word	0x00000000
	.align		4
        /*001c*/ 	.word	0xfffffffc


//--------------------- .nv.constant4             --------------------------
	.section	.nv.constant4,"a",@progbits
	.align	8
	.align		8
.nv.constant4:
        /*0000*/ 	.dword	_$_str
	.align		8
        /*0008*/ 	.dword	_$_str_$_2


//--------------------- .text.triton_poi_fused__native_batch_norm_legit_no_training_relu_14 --------------------------
	.section	.text.triton_poi_fused__native_batch_norm_legit_no_training_relu_14,"ax",@progbits
	.align	128
        .global         triton_poi_fused__native_batch_norm_legit_no_training_relu_14
        .type           triton_poi_fused__native_batch_norm_legit_no_training_relu_14,@function
        .size           triton_poi_fused__native_batch_norm_legit_no_training_relu_14,(.L_x_1 - triton_poi_fused__native_batch_norm_legit_no_training_relu_14)
        .other          triton_poi_fused__native_batch_norm_legit_no_training_relu_14,@"STO_CUDA_ENTRY STV_DEFAULT"
triton_poi_fused__native_batch_norm_legit_no_training_relu_14:
.text.triton_poi_fused__native_batch_norm_legit_no_training_relu_14:
[----:B------:R-:W0:Y:S01]  /*0000*/  LDC R1, c[0x0][0x28] ;  /* 0x00000a00ff017b82 */ /* 0x000e220000000800 */
[----:B------:R-:W1:Y:S07]  /*0010*/  S2R R0, SR_TID.X ;  /* 0x0000000000007919 */ /* 0x000e6e0000002100 */
[----:B------:R-:W2:Y:S01]  /*0020*/  LDC.64 R8, c[0x0][0x220] ;  /* 0x00008800ff087b82 */ /* 0x000ea20000000a00 */
[----:B------:R-:W-:Y:S01]  /*0030*/  ULDC.64 UR4, c[0x0][0x208] ;  /* 0x0000820000047ab9 */ /* 0x000fe20000000a00 */
[----:B------:R-:W3:Y:S06]  /*0040*/  S2R R5, SR_CTAID.X ;  /* 0x0000000000057919 */ /* 0x000eec0000002500 */
[----:B------:R-:W4:Y:S08]  /*0050*/  LDC.64 R12, c[0x0][0x210] ;  /* 0x00008400ff0c7b82 */ /* 0x000f300000000a00 */
[----:B------:R-:W5:Y:S08]  /*0060*/  LDC.64 R14, c[0x0][0x218] ;  /* 0x00008600ff0e7b82 */ /* 0x000f700000000a00 */
[----:B------:R-:W5:Y:S01]  /*0070*/  LDC.64 R16, c[0x0][0x228] ;  /* 0x00008a00ff107b82 */ /* 0x000f620000000a00 */
[----:B-1----:R-:W-:-:S07]  /*0080*/  SHF.L.U32 R0, R0, 0x1, RZ ;  /* 0x0000000100007819 */ /* 0x002fce00000006ff */
[----:B------:R-:W1:Y:S01]  /*0090*/  LDC.64 R18, c[0x0][0x230] ;  /* 0x00008c00ff127b82 */ /* 0x000e620000000a00 */
[----:B---3--:R-:W-:Y:S02]  /*00a0*/  SHF.R.S32.HI R3, RZ, 0x16, R5 ;  /* 0x00000016ff037819 */ /* 0x008fe40000011405 */
[----:B------:R-:W-:Y:S02]  /*00b0*/  LOP3.LUT R0, R0, 0x1fe, RZ, 0xc0, !PT ;  /* 0x000001fe00007812 */ /* 0x000fe400078ec0ff */
[----:B------:R-:W-:Y:S02]  /*00c0*/  SGXT R3, R3, 0x1 ;  /* 0x000000010303781a */ /* 0x000fe40000000200 */
[----:B------:R-:W-:-:S04]  /*00d0*/  LEA R0, R5, R0, 0x9 ;  /* 0x0000000005007211 */ /* 0x000fc800078e48ff */
[----:B------:R-:W-:Y:S02]  /*00e0*/  LEA.HI R3, R3, R0, RZ, 0x7 ;  /* 0x0000000003037211 */ /* 0x000fe400078f38ff */
[----:B------:R-:W-:Y:S02]  /*00f0*/  ISETP.GE.AND P0, PT, R0, 0x24200, PT ;  /* 0x000242000000780c */ /* 0x000fe40003f06270 */
[----:B------:R-:W-:-:S04]  /*0100*/  LOP3.LUT R3, R3, 0xffffff80, RZ, 0xc0, !PT ;  /* 0xffffff8003037812 */ /* 0x000fc800078ec0ff */
[----:B------:R-:W-:Y:S02]  /*0110*/  IADD3 R11, R0, -R3, RZ ;  /* 0x80000003000b7210 */ /* 0x000fe40007ffe0ff */
[----:B------:R-:W-:-:S03]  /*0120*/  CS2R R2, SRZ ;  /* 0x0000000000027805 */ /* 0x000fc6000001ff00 */
[----:B--2---:R-:W-:-:S05]  /*0130*/  IMAD.WIDE R8, R11, 0x4, R8 ;  /* 0x000000040b087825 */ /* 0x004fca00078e0208 */
[----:B------:R2:W3:Y:S01]  /*0140*/  @!P0 LDG.E.EL.64 R2, desc[UR4][R8.64] ;  /* 0x0000000408028981 */ /* 0x0004e2000c2e1b00 */
[----:B------:R-:W-:Y:S02]  /*0150*/  CS2R R4, SRZ ;  /* 0x0000000000047805 */ /* 0x000fe4000001ff00 */
[----:B------:R-:W-:Y:S01]  /*0160*/  CS2R R6, SRZ ;  /* 0x0000000000067805 */ /* 0x000fe2000001ff00 */
[----:B----4-:R-:W-:-:S04]  /*0170*/  IMAD.WIDE R12, R0, 0x4, R12 ;  /* 0x00000004000c7825 */ /* 0x010fc800078e020c */
[C---:B-----5:R-:W-:Y:S01]  /*0180*/  IMAD.WIDE R14, R11.reuse, 0x4, R14 ;  /* 0x000000040b0e7825 */ /* 0x060fe200078e020e */
[----:B------:R-:W4:Y:S01]  /*0190*/  @!P0 LDG.E.64 R4, desc[UR4][R12.64] ;  /* 0x000000040c048981 */ /* 0x000f22000c1e1b00 */
[----:B--2---:R-:W-:Y:S02]  /*01a0*/  CS2R R8, SRZ ;  /* 0x0000000000087805 */ /* 0x004fe4000001ff00 */
[C---:B0-----:R-:W-:Y:S01]  /*01b0*/  IMAD.WIDE R16, R11.reuse, 0x4, R16 ;  /* 0x000000040b107825 */ /* 0x041fe200078e0210 */
[----:B------:R0:W4:Y:S03]  /*01c0*/  @!P0 LDG.E.EL.64 R6, desc[UR4][R14.64] ;  /* 0x000000040e068981 */ /* 0x000126000c2e1b00 */
[----:B-1----:R-:W-:Y:S01]  /*01d0*/  IMAD.WIDE R18, R11, 0x4, R18 ;  /* 0x000000040b127825 */ /* 0x002fe200078e0212 */
[----:B------:R-:W-:-:S04]  /*01e0*/  CS2R R10, SRZ ;  /* 0x00000000000a7805 */ /* 0x000fc8000001ff00 */
[----:B------:R-:W2:Y:S04]  /*01f0*/  @!P0 LDG.E.EL.64 R8, desc[UR4][R18.64] ;  /* 0x0000000412088981 */ /* 0x000ea8000c2e1b00 */
[----:B------:R-:W2:Y:S01]  /*0200*/  @!P0 LDG.E.EL.64 R10, desc[UR4][R16.64] ;  /* 0x00000004100a8981 */ /* 0x000ea2000c2e1b00 */
[----:B0-----:R-:W-:Y:S01]  /*0210*/  HFMA2.MMA R14, -RZ, RZ, 1.625, 0 ;  /* 0x3e800000ff0e7435 */ /* 0x001fe200000001ff */
[----:B---3--:R-:W-:Y:S01]  /*0220*/  FADD R2, R2, 9.9999997473787516356e-06 ;  /* 0x3727c5ac02027421 */ /* 0x008fe20000000000 */
[----:B------:R-:W-:-:S03]  /*0230*/  FADD R3, R3, 9.9999997473787516356e-06 ;  /* 0x3727c5ac03037421 */ /* 0x000fc60000000000 */
[----:B------:R-:W0:Y:S08]  /*0240*/  MUFU.SQRT R12, R2 ;  /* 0x00000002000c7308 */ /* 0x000e300000002000 */
[----:B------:R1:W3:Y:S01]  /*0250*/  MUFU.SQRT R13, R3 ;  /* 0x00000003000d7308 */ /* 0x0002e20000002000 */
[C---:B0-----:R-:W-:Y:S02]  /*0260*/  FSETP.GT.AND P1, PT, R12.reuse, 8.50705917302346158658e+37, PT ;  /* 0x7e8000000c00780b */ /* 0x041fe40003f24000 */
[----:B------:R-:W-:Y:S01]  /*0270*/  FSETP.GEU.AND P3, PT, R12, 1.175494350822287508e-38, PT ;  /* 0x008000000c00780b */ /* 0x000fe20003f6e000 */
[----:B-1----:R-:W0:Y:S01]  /*0280*/  LDC.64 R2, c[0x0][0x238] ;  /* 0x00008e00ff027b82 */ /* 0x002e220000000a00 */
[----:B---3--:R-:W-:-:S02]  /*0290*/  FSETP.GT.AND P2, PT, R13, 8.50705917302346158658e+37, PT ;  /* 0x7e8000000d00780b */ /* 0x008fc40003f44000 */
[----:B------:R-:W-:-:S07]  /*02a0*/  FSETP.GEU.AND P4, PT, R13, 1.175494350822287508e-38, PT ;  /* 0x008000000d00780b */ /* 0x000fce0003f8e000 */
[----:B------:R-:W-:-:S04]  /*02b0*/  @P1 FMUL R12, R12, 0.25 ;  /* 0x3e8000000c0c1820 */ /* 0x000fc80000400000 */
[----:B------:R-:W-:Y:S01]  /*02c0*/  @!P3 FMUL R12, R12, 16777216 ;  /* 0x4b8000000c0cb820 */ /* 0x000fe20000400000 */
[----:B------:R-:W-:-:S04]  /*02d0*/  @P2 FMUL R13, R13, 0.25 ;  /* 0x3e8000000d0d2820 */ /* 0x000fc80000400000 */
[----:B------:R-:W-:Y:S01]  /*02e0*/  @!P4 FMUL R13, R13, 16777216 ;  /* 0x4b8000000d0dc820 */ /* 0x000fe20000400000 */
[----:B------:R-:W1:Y:S01]  /*02f0*/  MUFU.RCP R12, R12 ;  /* 0x0000000c000c7308 */ /* 0x000e620000001000 */
[----:B------:R-:W-:-:S07]  /*0300*/  FSEL R15, R14, 1, P1 ;  /* 0x3f8000000e0f7808 */ /* 0x000fce0000800000 */
[----:B------:R-:W3:Y:S01]  /*0310*/  MUFU.RCP R13, R13 ;  /* 0x0000000d000d7308 */ /* 0x000ee20000001000 */
[----:B------:R-:W-:Y:S01]  /*0320*/  FSEL R14, R14, 1, P2 ;  /* 0x3f8000000e0e7808 */ /* 0x000fe20001000000 */
[----:B------:R-:W-:-:S04]  /*0330*/  @!P3 FMUL R15, R15, 16777216 ;  /* 0x4b8000000f0fb820 */ /* 0x000fc80000400000 */
[----:B------:R-:W-:Y:S01]  /*0340*/  @!P4 FMUL R14, R14, 16777216 ;  /* 0x4b8000000e0ec820 */ /* 0x000fe20000400000 */
[----:B----4-:R-:W-:Y:S01]  /*0350*/  FADD R5, -R7, R5 ;  /* 0x0000000507057221 */ /* 0x010fe20000000100 */
[----:B------:R-:W-:Y:S01]  /*0360*/  FADD R4, -R6, R4 ;  /* 0x0000000406047221 */ /* 0x000fe20000000100 */
[----:B-1----:R-:W-:Y:S01]  /*0370*/  FMUL R15, R12, R15 ;  /* 0x0000000f0c0f7220 */ /* 0x002fe20000400000 */
[----:B---3--:R-:W-:-:S03]  /*0380*/  FMUL R14, R13, R14 ;  /* 0x0000000e0d0e7220 */ /* 0x008fc60000400000 */
[----:B------:R-:W-:Y:S01]  /*0390*/  FMUL R15, R4, R15 ;  /* 0x0000000f040f7220 */ /* 0x000fe20000400000 */
[----:B------:R-:W-:-:S03]  /*03a0*/  FMUL R14, R5, R14 ;  /* 0x0000000e050e7220 */ /* 0x000fc60000400000 */
[----:B--2---:R-:W-:Y:S01]  /*03b0*/  FFMA R8, R15, R10, R8 ;  /* 0x0000000a0f087223 */ /* 0x004fe20000000008 */
[----:B------:R-:W-:-:S04]  /*03c0*/  FFMA R9, R14, R11, R9 ;  /* 0x0000000b0e097223 */ /* 0x000fc80000000009 */
[----:B------:R-:W-:Y:S02]  /*03d0*/  FSETP.GEU.AND P1, PT, R8, RZ, PT ;  /* 0x000000ff0800720b */ /* 0x000fe40003f2e000 */
[C---:B------:R-:W-:Y:S01]  /*03e0*/  FSETP.GEU.AND P2, PT, R9.reuse, RZ, PT ;  /* 0x000000ff0900720b */ /* 0x040fe20003f4e000 */
[----:B0-----:R-:W-:Y:S01]  /*03f0*/  IMAD.WIDE R2, R0, 0x4, R2 ;  /* 0x0000000400027825 */ /* 0x001fe200078e0202 */
[----:B------:R-:W-:Y:S02]  /*0400*/  FSEL R8, R8, RZ, P1 ;  /* 0x000000ff08087208 */ /* 0x000fe40000800000 */
[----:B------:R-:W-:Y:S01]  /*0410*/  FSEL R9, R9, RZ, P2 ;  /* 0x000000ff09097208 */ /* 0x000fe20001000000 */
[----:B------:R-:W-:Y:S08]  /*0420*/  @P0 EXIT ;  /* 0x000000000000094d */ /* 0x000ff00003800000 */
[----:B------:R-:W-:Y:S01]  /*0430*/  STG.E.64 desc[UR4][R2.64], R8 ;  /* 0x0000000802007986 */ /* 0x000fe2000c101b04 */
[----:B------:R-:W-:Y:S05]  /*0440*/  EXIT ;  /* 0x000000000000794d */ /* 0x000fea0003800000 */
.L_x_0:
[----:B------:R-:W-:-:S00]  /*0450*/  BRA `(.L_x_0) ;  /* 0xfffffffc00fc7947 */ /* 0x000fc0000383ffff */
[----:B------:R-:W-:-:S00]  /*0460*/  NOP ;  /* 0x0000000000007918 */ /* 0x000fc00000000000 */
        /* <DEDUP_REMOVED lines=9> */
.L_x_1:


//--------------------- .nv.global.init           --------------------------
	.section	.nv.global.init,"aw",@progbits
.nv.global.init:
	.type		_$_str,@object
	.size		_$_str,(_$_str_$_2 - _$_str)
_$_str:
        /*0000*/ 	.byte	0x5f, 0x5f, 0x43, 0x55, 0x44, 0x41, 0x5f, 0x46, 0x54, 0x5a, 0x00
	.type		_$_str_$_2,@object
	.size		_$_str_$_2,(.L_1 - _$_str_$_2)
_$_str_$_2:
        /*000b*/ 	.byte	0x5f, 0x5f, 0x43, 0x55, 0x44, 0x41, 0x5f, 0x50, 0x52, 0x45, 0x43, 0x5f, 0x53, 0x51, 0x52, 0x54
        /*001b*/ 	.byte	0x00
.L_1:


//--------------------- .nv.constant0.triton_poi_fused__native_batch_norm_legit_no_training_relu_14 --------------------------
	.section	.nv.constant0.triton_poi_fused__native_batch_norm_legit_no_training_relu_14,"a",@progbits
	.sectionflags	@""
	.align	4
.nv.constant0.triton_poi_fused__native_batch_norm_legit_no_training_relu_14:
	.zero		580
